	.headerflags	@"EF_CUDA_TEXMODE_UNIFIED EF_CUDA_64BIT_ADDRESS EF_CUDA_ACCELERATORS EF_CUDA_SM90 EF_CUDA_VIRTUAL_SM(EF_CUDA_SM90)"
	.elftype	@"ET_EXEC"


//--------------------- .nv.info                  --------------------------
	.section	.nv.info,"",@"SHT_CUDA_INFO"
	.align	4


	//----- nvinfo : EIATTR_REGCOUNT
	.align		4
        /*0000*/ 	.byte	0x04, 0x2f
        /*0002*/ 	.short	(.L_3 - .L_2)
	.align		4
.L_2:
        /*0004*/ 	.word	index@(triton_poi_fused__native_batch_norm_legit_no_training_add_constant_pad_nd_24)
        /*0008*/ 	.word	0x0000001c


	//----- nvinfo : EIATTR_MIN_STACK_SIZE
	.align		4
.L_3:
        /*000c*/ 	.byte	0x04, 0x12
        /*000e*/ 	.short	(.L_5 - .L_4)
	.align		4
.L_4:
        /*0010*/ 	.word	index@(triton_poi_fused__native_batch_norm_legit_no_training_add_constant_pad_nd_24)
        /*0014*/ 	.word	0x00000000


	//----- nvinfo : EIATTR_FRAME_SIZE
	.align		4
.L_5:
        /*0018*/ 	.byte	0x04, 0x11
        /*001a*/ 	.short	(.L_7 - .L_6)
	.align		4
.L_6:
        /*001c*/ 	.word	index@(triton_poi_fused__native_batch_norm_legit_no_training_add_constant_pad_nd_24)
        /*0020*/ 	.word	0x00000000


	//----- nvinfo : EIATTR_MIN_STACK_SIZE
	.align		4
.L_7:
        /*0024*/ 	.byte	0x04, 0x12
        /*0026*/ 	.short	(.L_9 - .L_8)
	.align		4
.L_8:
        /*0028*/ 	.word	index@(triton_poi_fused__native_batch_norm_legit_no_training_add_constant_pad_nd_24)
        /*002c*/ 	.word	0x00000000
.L_9:


//--------------------- .nv.info.triton_poi_fused__native_batch_norm_legit_no_training_add_constant_pad_nd_24 --------------------------
	.section	.nv.info.triton_poi_fused__native_batch_norm_legit_no_training_add_constant_pad_nd_24,"",@"SHT_CUDA_INFO"
	.sectionflags	@""
	.align	4


	//----- nvinfo : EIATTR_CUDA_API_VERSION
	.align		4
        /*0000*/ 	.byte	0x04, 0x37
        /*0002*/ 	.short	(.L_11 - .L_10)
.L_10:
        /*0004*/ 	.word	0x0000007c


	//----- nvinfo : EIATTR_KPARAM_INFO
	.align		4
.L_11:
        /*0008*/ 	.byte	0x04, 0x17
        /*000a*/ 	.short	(.L_13 - .L_12)
.L_12:
        /*000c*/ 	.word	0x00000000
        /*0010*/ 	.short	0x0007
        /*0012*/ 	.short	0x0038
        /*0014*/ 	.byte	0x00, 0xf0, 0x11, 0x00


	//----- nvinfo : EIATTR_KPARAM_INFO
	.align		4
.L_13:
        /*0018*/ 	.byte	0x04, 0x17
        /*001a*/ 	.short	(.L_15 - .L_14)
.L_14:
        /*001c*/ 	.word	0x00000000
        /*0020*/ 	.short	0x0006
        /*0022*/ 	.short	0x0030
        /*0024*/ 	.byte	0x00, 0xf4, 0x21, 0x00


	//----- nvinfo : EIATTR_KPARAM_INFO
	.align		4
.L_15:
        /*0028*/ 	.byte	0x04, 0x17
        /*002a*/ 	.short	(.L_17 - .L_16)
.L_16:
        /*002c*/ 	.word	0x00000000
        /*0030*/ 	.short	0x0005
        /*0032*/ 	.short	0x0028
        /*0034*/ 	.byte	0x00, 0xf4, 0x21, 0x00


	//----- nvinfo : EIATTR_KPARAM_INFO
	.align		4
.L_17:
        /*0038*/ 	.byte	0x04, 0x17
        /*003a*/ 	.short	(.L_19 - .L_18)
.L_18:
        /*003c*/ 	.word	0x00000000
        /*0040*/ 	.short	0x0004
        /*0042*/ 	.short	0x0020
        /*0044*/ 	.byte	0x00, 0xf4, 0x21, 0x00


	//----- nvinfo : EIATTR_KPARAM_INFO
	.align		4
.L_19:
        /*0048*/ 	.byte	0x04, 0x17
        /*004a*/ 	.short	(.L_21 - .L_20)
.L_20:
        /*004c*/ 	.word	0x00000000
        /*0050*/ 	.short	0x0003
        /*0052*/ 	.short	0x0018
        /*0054*/ 	.byte	0x00, 0xf4, 0x21, 0x00


	//----- nvinfo : EIATTR_KPARAM_INFO
	.align		4
.L_21:
        /*0058*/ 	.byte	0x04, 0x17
        /*005a*/ 	.short	(.L_23 - .L_22)
.L_22:
        /*005c*/ 	.word	0x00000000
        /*0060*/ 	.short	0x0002
        /*0062*/ 	.short	0x0010
        /*0064*/ 	.byte	0x00, 0xf4, 0x21, 0x00


	//----- nvinfo : EIATTR_KPARAM_INFO
	.align		4
.L_23:
        /*0068*/ 	.byte	0x04, 0x17
        /*006a*/ 	.short	(.L_25 - .L_24)
.L_24:
        /*006c*/ 	.word	0x00000000
        /*0070*/ 	.short	0x0001
        /*0072*/ 	.short	0x0008
        /*0074*/ 	.byte	0x00, 0xf4, 0x21, 0x00


	//----- nvinfo : EIATTR_KPARAM_INFO
	.align		4
.L_25:
        /*0078*/ 	.byte	0x04, 0x17
        /*007a*/ 	.short	(.L_27 - .L_26)
.L_26:
        /*007c*/ 	.word	0x00000000
        /*0080*/ 	.short	0x0000
        /*0082*/ 	.short	0x0000
        /*0084*/ 	.byte	0x00, 0xf4, 0x21, 0x00


	//----- nvinfo : EIATTR_SPARSE_MMA_MASK
	.align		4
.L_27:
        /*0088*/ 	.byte	0x03, 0x50
        /*008a*/ 	.short	0x0000


	//----- nvinfo : EIATTR_MAXREG_COUNT
	.align		4
        /*008c*/ 	.byte	0x03, 0x1b
        /*008e*/ 	.short	0x00ff


	//----- nvinfo : EIATTR_EXIT_INSTR_OFFSETS
	.align		4
        /*0090*/ 	.byte	0x04, 0x1c
        /*0092*/ 	.short	(.L_29 - .L_28)


	//   ....[0]....
.L_28:
        /*0094*/ 	.word	0x00000710


	//----- nvinfo : EIATTR_REQNTID
	.align		4
.L_29:
        /*0098*/ 	.byte	0x04, 0x10
        /*009a*/ 	.short	(.L_31 - .L_30)
.L_30:
        /*009c*/ 	.word	0x00000080
        /*00a0*/ 	.word	0x00000001
        /*00a4*/ 	.word	0x00000001


	//----- nvinfo : EIATTR_CBANK_PARAM_SIZE
	.align		4
.L_31:
        /*00a8*/ 	.byte	0x03, 0x19
        /*00aa*/ 	.short	0x003c


	//----- nvinfo : EIATTR_PARAM_CBANK
	.align		4
        /*00ac*/ 	.byte	0x04, 0x0a
        /*00ae*/ 	.short	(.L_33 - .L_32)
	.align		4
.L_32:
        /*00b0*/ 	.word	index@(.nv.constant0.triton_poi_fused__native_batch_norm_legit_no_training_add_constant_pad_nd_24)
        /*00b4*/ 	.short	0x0210
        /*00b6*/ 	.short	0x003c


	//----- nvinfo : EIATTR_SW_WAR
	.align		4
.L_33:
        /*00b8*/ 	.byte	0x04, 0x36
        /*00ba*/ 	.short	(.L_35 - .L_34)
.L_34:
        /*00bc*/ 	.word	0x00000008
.L_35:


//--------------------- .nv.callgraph             --------------------------
	.section	.nv.callgraph,"",@"SHT_CUDA_CALLGRAPH"
	.align	4
	.sectionentsize	8
	.align		4
        /*0000*/ 	.word	0x00000000
	.align		4
        /*0004*/ 	.word	0xffffffff
	.align		4
        /*0008*/ 	.word	0x00000000
	.align		4
        /*000c*/ 	.word	0xfffffffe
	.align		4
        /*0010*/ 	.word	0x00000000
	.align		4
        /*0014*/ 	.word	0xfffffffd
	.align		4
        /*0018*/ 	.word	0x00000000
	.align		4
        /*001c*/ 	.word	0xfffffffc


//--------------------- .nv.constant4             --------------------------
	.section	.nv.constant4,"a",@progbits
	.align	8
	.align		8
.nv.constant4:
        /*0000*/ 	.dword	_$_str
	.align		8
        /*0008*/ 	.dword	_$_str_$_2


//--------------------- .text.triton_poi_fused__native_batch_norm_legit_no_training_add_constant_pad_nd_24 --------------------------
	.section	.text.triton_poi_fused__native_batch_norm_legit_no_training_add_constant_pad_nd_24,"ax",@progbits
	.align	128
        .global         triton_poi_fused__native_batch_norm_legit_no_training_add_constant_pad_nd_24
        .type           triton_poi_fused__native_batch_norm_legit_no_training_add_constant_pad_nd_24,@function
        .size           triton_poi_fused__native_batch_norm_legit_no_training_add_constant_pad_nd_24,(.L_x_1 - triton_poi_fused__native_batch_norm_legit_no_training_add_constant_pad_nd_24)
        .other          triton_poi_fused__native_batch_norm_legit_no_training_add_constant_pad_nd_24,@"STO_CUDA_ENTRY STV_DEFAULT"
triton_poi_fused__native_batch_norm_legit_no_training_add_constant_pad_nd_24:
.text.triton_poi_fused__native_batch_norm_legit_no_training_add_constant_pad_nd_24:
[----:B------:R-:W-:Y:S01]  /*0000*/  LDC R1, c[0x0][0x28] ;  /* 0x00000a00ff017b82 */ /* 0x000fe20000000800 */
[----:B------:R-:W1:Y:S01]  /*0010*/  S2R R0, SR_TID.X ;  /* 0x0000000000007919 */ /* 0x000e620000002100 */
[----:B------:R-:W-:-:S06]  /*0020*/  ULDC.64 UR4, c[0x0][0x208] ;  /* 0x0000820000047ab9 */ /* 0x000fcc0000000a00 */
[----:B------:R-:W2:Y:S01]  /*0030*/  LDC.64 R10, c[0x0][0x220] ;  /* 0x00008800ff0a7b82 */ /* 0x000ea20000000a00 */
[----:B------:R-:W-:Y:S01]  /*0040*/  ULDC.64 UR6, c[0x0][0x218] ;  /* 0x0000860000067ab9 */ /* 0x000fe20000000a00 */
[----:B------:R-:W3:Y:S06]  /*0050*/  S2R R3, SR_CTAID.X ;  /* 0x0000000000037919 */ /* 0x000eec0000002500 */
[----:B------:R-:W4:Y:S01]  /*0060*/  LDC.64 R14, c[0x0][0x238] ;  /* 0x00008e00ff0e7b82 */ /* 0x000f220000000a00 */
[----:B-1----:R-:W-:Y:S01]  /*0070*/  IMAD.SHL.U32 R0, R0, 0x2, RZ ;  /* 0x0000000200007824 */ /* 0x002fe200078e00ff */
[----:B---3--:R-:W-:-:S04]  /*0080*/  SHF.R.S32.HI R2, RZ, 0x17, R3 ;  /* 0x00000017ff027819 */ /* 0x008fc80000011403 */
[----:B------:R-:W-:-:S05]  /*0090*/  LOP3.LUT R0, R0, 0xfe, RZ, 0xc0, !PT ;  /* 0x000000fe00007812 */ /* 0x000fca00078ec0ff */
[----:B------:R-:W-:Y:S01]  /*00a0*/  IMAD R0, R3, 0x100, R0 ;  /* 0x0000010003007824 */ /* 0x000fe200078e0200 */
[----:B------:R-:W-:-:S03]  /*00b0*/  SGXT R3, R2, 0x1 ;  /* 0x000000010203781a */ /* 0x000fc60000000200 */
[----:B------:R-:W-:Y:S01]  /*00c0*/  IMAD.HI R2, R0, 0x2aaaaaab, RZ ;  /* 0x2aaaaaab00027827 */ /* 0x000fe200078e02ff */
[----:B------:R-:W-:-:S04]  /*00d0*/  LEA.HI R6, R3, R0, RZ, 0x6 ;  /* 0x0000000003067211 */ /* 0x000fc800078f30ff */
[----:B------:R-:W-:Y:S02]  /*00e0*/  SHF.R.U32.HI R3, RZ, 0x1f, R2 ;  /* 0x0000001fff037819 */ /* 0x000fe40000011602 */
[----:B------:R-:W-:Y:S02]  /*00f0*/  SHF.R.S32.HI R7, RZ, 0x6, R6 ;  /* 0x00000006ff077819 */ /* 0x000fe40000011406 */
[----:B------:R-:W-:-:S03]  /*0100*/  LEA.HI.SX32 R9, R2, R3, 0x19 ;  /* 0x0000000302097211 */ /* 0x000fc600078fcaff */
[----:B------:R-:W-:-:S04]  /*0110*/  IMAD.HI R4, R7, 0x2aaaaaab, RZ ;  /* 0x2aaaaaab07047827 */ /* 0x000fc800078e02ff */
[----:B------:R-:W-:Y:S01]  /*0120*/  IMAD.HI R2, R9, 0x2aaaaaab, RZ ;  /* 0x2aaaaaab09027827 */ /* 0x000fe200078e02ff */
[----:B------:R-:W-:-:S04]  /*0130*/  SHF.R.U32.HI R5, RZ, 0x1, R4 ;  /* 0x00000001ff057819 */ /* 0x000fc80000011604 */
[----:B------:R-:W-:Y:S02]  /*0140*/  SHF.R.U32.HI R3, RZ, 0x1, R2 ;  /* 0x00000001ff037819 */ /* 0x000fe40000011602 */
[----:B------:R-:W-:Y:S02]  /*0150*/  LEA.HI R8, R4, R5, RZ, 0x1 ;  /* 0x0000000504087211 */ /* 0x000fe400078f08ff */
[----:B------:R-:W-:Y:S01]  /*0160*/  LEA.HI R2, R2, R3, RZ, 0x1 ;  /* 0x0000000302027211 */ /* 0x000fe200078f08ff */
[----:B------:R-:W1:Y:S02]  /*0170*/  LDC.64 R4, c[0x0][0x228] ;  /* 0x00008a00ff047b82 */ /* 0x000e640000000a00 */
[----:B------:R-:W-:Y:S02]  /*0180*/  IMAD R8, R8, -0xc, R7 ;  /* 0xfffffff408087824 */ /* 0x000fe400078e0207 */
[----:B------:R-:W-:Y:S02]  /*0190*/  IMAD R12, R2, -0xc, R9 ;  /* 0xfffffff4020c7824 */ /* 0x000fe400078e0209 */
[----:B------:R-:W-:-:S02]  /*01a0*/  VIADD R3, R8, 0xfffffffe ;  /* 0xfffffffe08037836 */ /* 0x000fc40000000000 */
[----:B------:R-:W-:-:S05]  /*01b0*/  VIADD R2, R12, 0xfffffffe ;  /* 0xfffffffe0c027836 */ /* 0x000fca0000000000 */
[----:B------:R-:W-:Y:S02]  /*01c0*/  LOP3.LUT R2, R2, R3, RZ, 0xfc, !PT ;  /* 0x0000000302027212 */ /* 0x000fe400078efcff */
[----:B------:R-:W-:Y:S02]  /*01d0*/  LOP3.LUT R3, R6, 0xffffffc0, RZ, 0xc0, !PT ;  /* 0xffffffc006037812 */ /* 0x000fe400078ec0ff */
[----:B------:R-:W-:-:S03]  /*01e0*/  ISETP.GE.U32.AND P0, PT, R2, 0x8, PT ;  /* 0x000000080200780c */ /* 0x000fc60003f06070 */
[----:B------:R-:W-:Y:S01]  /*01f0*/  IMAD.IADD R8, R0, 0x1, -R3 ;  /* 0x0000000100087824 */ /* 0x000fe200078e0a03 */
[----:B------:R-:W-:-:S03]  /*0200*/  CS2R R2, SRZ ;  /* 0x0000000000027805 */ /* 0x000fc6000001ff00 */
[----:B-1----:R-:W-:-:S06]  /*0210*/  IMAD.WIDE R4, R8, 0x4, R4 ;  /* 0x0000000408047825 */ /* 0x002fcc00078e0204 */
[----:B------:R1:W3:Y:S01]  /*0220*/  @!P0 LDG.E.EL.64 R2, desc[UR4][R4.64] ;  /* 0x0000000404028981 */ /* 0x0002e2000c2e1b00 */
[----:B------:R-:W-:-:S04]  /*0230*/  IMAD.HI R6, R0, 0x38e38e39, RZ ;  /* 0x38e38e3900067827 */ /* 0x000fc800078e02ff */
[----:B------:R-:W-:Y:S01]  /*0240*/  IMAD R9, R9, -0x300, R0 ;  /* 0xfffffd0009097824 */ /* 0x000fe200078e0200 */
[----:B------:R-:W-:Y:S01]  /*0250*/  SHF.R.U32.HI R7, RZ, 0x1f, R6 ;  /* 0x0000001fff077819 */ /* 0x000fe20000011606 */
[----:B--2---:R-:W-:-:S03]  /*0260*/  IMAD.WIDE R18, R8, 0x4, R10 ;  /* 0x0000000408127825 */ /* 0x004fc600078e020a */
[----:B------:R-:W-:Y:S01]  /*0270*/  LEA.HI R7, R6, R7, RZ, 0x15 ;  /* 0x0000000706077211 */ /* 0x000fe200078fa8ff */
[----:B------:R-:W-:Y:S01]  /*0280*/  IMAD.SHL.U32 R6, R12, 0x200, RZ ;  /* 0x000002000c067824 */ /* 0x000fe200078e00ff */
[----:B-1----:R-:W-:Y:S01]  /*0290*/  CS2R R4, SRZ ;  /* 0x0000000000047805 */ /* 0x002fe2000001ff00 */
[----:B------:R-:W1:Y:S02]  /*02a0*/  LDC.64 R12, c[0x0][0x230] ;  /* 0x00008c00ff0c7b82 */ /* 0x000e640000000a00 */
[----:B------:R-:W-:Y:S01]  /*02b0*/  IMAD.SHL.U32 R7, R7, 0x1000, RZ ;  /* 0x0000100007077824 */ /* 0x000fe200078e00ff */
[----:B------:R-:W-:Y:S01]  /*02c0*/  CS2R R10, SRZ ;  /* 0x00000000000a7805 */ /* 0x000fe2000001ff00 */
[----:B----4-:R-:W-:Y:S01]  /*02d0*/  IMAD.WIDE R14, R8, 0x4, R14 ;  /* 0x00000004080e7825 */ /* 0x010fe200078e020e */
[----:B------:R-:W2:Y:S02]  /*02e0*/  @!P0 LDG.E.EL.64 R4, desc[UR4][R18.64] ;  /* 0x0000000412048981 */ /* 0x000ea4000c2e1b00 */
[----:B------:R-:W-:-:S02]  /*02f0*/  SHF.R.S32.HI R17, RZ, 0x1f, R7 ;  /* 0x0000001fff117819 */ /* 0x000fc40000011407 */
[----:B------:R-:W-:Y:S01]  /*0300*/  IADD3 R7, P1, P2, R6, R9, R7 ;  /* 0x0000000906077210 */ /* 0x000fe20007a3e007 */
[----:B------:R4:W5:Y:S01]  /*0310*/  @!P0 LDG.E.EL.64 R10, desc[UR4][R14.64] ;  /* 0x000000040e0a8981 */ /* 0x000962000c2e1b00 */
[----:B------:R-:W-:Y:S02]  /*0320*/  SHF.R.S32.HI R9, RZ, 0x1f, R9 ;  /* 0x0000001fff097819 */ /* 0x000fe40000011409 */
[----:B------:R-:W-:Y:S01]  /*0330*/  SHF.R.S32.HI R6, RZ, 0x1f, R6 ;  /* 0x0000001fff067819 */ /* 0x000fe20000011406 */
[----:B------:R-:W-:-:S03]  /*0340*/  IMAD.SHL.U32 R22, R7, 0x4, RZ ;  /* 0x0000000407167824 */ /* 0x000fc600078e00ff */
[----:B------:R-:W-:Y:S02]  /*0350*/  IADD3.X R6, R6, R9, R17, P1, P2 ;  /* 0x0000000906067210 */ /* 0x000fe40000fe4411 */
[----:B------:R-:W-:Y:S02]  /*0360*/  IADD3 R24, P1, R22, UR6, RZ ;  /* 0x0000000616187c10 */ /* 0x000fe4000ff3e0ff */
[----:B------:R-:W-:Y:S02]  /*0370*/  SHF.L.U64.HI R16, R7, 0x2, R6 ;  /* 0x0000000207107819 */ /* 0x000fe40000010206 */
[----:B------:R-:W-:Y:S02]  /*0380*/  CS2R R6, SRZ ;  /* 0x0000000000067805 */ /* 0x000fe4000001ff00 */
[----:B------:R-:W-:Y:S01]  /*0390*/  IADD3.X R25, R16, UR7, RZ, P1, !PT ;  /* 0x0000000710197c10 */ /* 0x000fe20008ffe4ff */
[----:B-1----:R-:W-:Y:S01]  /*03a0*/  IMAD.WIDE R20, R8, 0x4, R12 ;  /* 0x0000000408147825 */ /* 0x002fe200078e020c */
[----:B------:R-:W-:-:S03]  /*03b0*/  ULDC.64 UR6, c[0x0][0x210] ;  /* 0x0000840000067ab9 */ /* 0x000fc60000000a00 */
[----:B------:R-:W4:Y:S01]  /*03c0*/  @!P0 LDG.E.64 R6, desc[UR4][R24.64+-0x1200] ;  /* 0xffee000418068981 */ /* 0x000f22000c1e1b00 */
[----:B------:R-:W-:Y:S02]  /*03d0*/  CS2R R8, SRZ ;  /* 0x0000000000087805 */ /* 0x000fe4000001ff00 */
[----:B------:R-:W-:Y:S02]  /*03e0*/  IADD3 R22, P1, R22, UR6, RZ ;  /* 0x0000000616167c10 */ /* 0x000fe4000ff3e0ff */
[----:B------:R-:W-:Y:S02]  /*03f0*/  CS2R R12, SRZ ;  /* 0x00000000000c7805 */ /* 0x000fe4000001ff00 */
[----:B------:R-:W-:Y:S01]  /*0400*/  IADD3.X R23, R16, UR7, RZ, P1, !PT ;  /* 0x0000000710177c10 */ /* 0x000fe20008ffe4ff */
[----:B------:R-:W2:Y:S04]  /*0410*/  @!P0 LDG.E.EL.64 R8, desc[UR4][R20.64] ;  /* 0x0000000414088981 */ /* 0x000ea8000c2e1b00 */
[----:B------:R-:W2:Y:S01]  /*0420*/  @!P0 LDG.E.64 R12, desc[UR4][R22.64+-0x1200] ;  /* 0xffee0004160c8981 */ /* 0x000ea2000c1e1b00 */
[----:B---3--:R-:W-:-:S02]  /*0430*/  SEL R2, R2, RZ, !P0 ;  /* 0x000000ff02027207 */ /* 0x008fc40004000000 */
[----:B------:R-:W-:-:S03]  /*0440*/  SEL R3, R3, RZ, !P0 ;  /* 0x000000ff03037207 */ /* 0x000fc60004000000 */
[----:B------:R-:W-:Y:S02]  /*0450*/  FADD R2, R2, 9.9999997473787516356e-06 ;  /* 0x3727c5ac02027421 */ /* 0x000fe40000000000 */
[----:B------:R-:W-:Y:S02]  /*0460*/  FADD R3, R3, 9.9999997473787516356e-06 ;  /* 0x3727c5ac03037421 */ /* 0x000fe40000000000 */
[----:B------:R-:W1:Y:S08]  /*0470*/  MUFU.SQRT R16, R2 ;  /* 0x0000000200107308 */ /* 0x000e700000002000 */
[----:B------:R-:W3:Y:S01]  /*0480*/  MUFU.SQRT R17, R3 ;  /* 0x0000000300117308 */ /* 0x000ee20000002000 */
[----:B-1----:R-:W-:-:S02]  /*0490*/  FSETP.GT.AND P1, PT, R16, 8.50705917302346158658e+37, PT ;  /* 0x7e8000001000780b */ /* 0x002fc40003f24000 */
[----:B------:R-:W-:Y:S02]  /*04a0*/  FSETP.GEU.AND P3, PT, R16, 1.175494350822287508e-38, PT ;  /* 0x008000001000780b */ /* 0x000fe40003f6e000 */
[C---:B---3--:R-:W-:Y:S02]  /*04b0*/  FSETP.GT.AND P2, PT, R17.reuse, 8.50705917302346158658e+37, PT ;  /* 0x7e8000001100780b */ /* 0x048fe40003f44000 */
[----:B------:R-:W-:-:S07]  /*04c0*/  FSETP.GEU.AND P4, PT, R17, 1.175494350822287508e-38, PT ;  /* 0x008000001100780b */ /* 0x000fce0003f8e000 */
[----:B------:R-:W-:-:S04]  /*04d0*/  @P1 FMUL R16, R16, 0.25 ;  /* 0x3e80000010101820 */ /* 0x000fc80000400000 */
[----:B------:R-:W-:Y:S01]  /*04e0*/  @!P3 FMUL R16, R16, 16777216 ;  /* 0x4b8000001010b820 */ /* 0x000fe20000400000 */
[----:B------:R-:W-:-:S04]  /*04f0*/  @P2 FMUL R17, R17, 0.25 ;  /* 0x3e80000011112820 */ /* 0x000fc80000400000 */
[----:B------:R-:W-:Y:S01]  /*0500*/  @!P4 FMUL R17, R17, 16777216 ;  /* 0x4b8000001111c820 */ /* 0x000fe20000400000 */
[----:B------:R-:W1:Y:S01]  /*0510*/  MUFU.RCP R16, R16 ;  /* 0x0000001000107308 */ /* 0x000e620000001000 */
[----:B------:R-:W-:Y:S01]  /*0520*/  IMAD.MOV.U32 R2, RZ, RZ, 0x3e800000 ;  /* 0x3e800000ff027424 */ /* 0x000fe200078e00ff */
[----:B----4-:R-:W-:-:S06]  /*0530*/  SEL R15, R7, RZ, !P0 ;  /* 0x000000ff070f7207 */ /* 0x010fcc0004000000 */
[----:B------:R-:W3:Y:S01]  /*0540*/  MUFU.RCP R17, R17 ;  /* 0x0000001100117308 */ /* 0x000ee20000001000 */
[----:B------:R-:W-:Y:S02]  /*0550*/  FSEL R7, R2, 1, P1 ;  /* 0x3f80000002077808 */ /* 0x000fe40000800000 */
[----:B------:R-:W-:Y:S02]  /*0560*/  SEL R14, R6, RZ, !P0 ;  /* 0x000000ff060e7207 */ /* 0x000fe40004000000 */
[----:B------:R-:W-:Y:S01]  /*0570*/  FSEL R6, R2, 1, P2 ;  /* 0x3f80000002067808 */ /* 0x000fe20001000000 */
[----:B------:R-:W-:Y:S01]  /*0580*/  @!P3 FMUL R7, R7, 16777216 ;  /* 0x4b8000000707b820 */ /* 0x000fe20000400000 */
[----:B--2---:R-:W-:Y:S01]  /*0590*/  SEL R19, R4, RZ, !P0 ;  /* 0x000000ff04137207 */ /* 0x004fe20004000000 */
[----:B------:R-:W2:Y:S01]  /*05a0*/  LDC.64 R2, c[0x0][0x240] ;  /* 0x00009000ff027b82 */ /* 0x000ea20000000a00 */
[----:B------:R-:W-:Y:S01]  /*05b0*/  SEL R4, R5, RZ, !P0 ;  /* 0x000000ff05047207 */ /* 0x000fe20004000000 */
[----:B------:R-:W-:Y:S01]  /*05c0*/  @!P4 FMUL R6, R6, 16777216 ;  /* 0x4b8000000606c820 */ /* 0x000fe20000400000 */
[----:B-1----:R-:W-:Y:S01]  /*05d0*/  FMUL R16, R16, R7 ;  /* 0x0000000710107220 */ /* 0x002fe20000400000 */
[----:B------:R-:W-:Y:S01]  /*05e0*/  FADD R5, R14, -R19 ;  /* 0x800000130e057221 */ /* 0x000fe20000000000 */
[----:B------:R-:W-:Y:S01]  /*05f0*/  SEL R8, R8, RZ, !P0 ;  /* 0x000000ff08087207 */ /* 0x000fe20004000000 */
[----:B------:R-:W-:Y:S01]  /*0600*/  FADD R4, R15, -R4 ;  /* 0x800000040f047221 */ /* 0x000fe20000000000 */
[----:B---3--:R-:W-:Y:S01]  /*0610*/  FMUL R17, R17, R6 ;  /* 0x0000000611117220 */ /* 0x008fe20000400000 */
[----:B-----5:R-:W-:Y:S01]  /*0620*/  SEL R10, R10, RZ, !P0 ;  /* 0x000000ff0a0a7207 */ /* 0x020fe20004000000 */
[----:B------:R-:W-:Y:S01]  /*0630*/  FMUL R5, R5, R16 ;  /* 0x0000001005057220 */ /* 0x000fe20000400000 */
[----:B------:R-:W-:Y:S01]  /*0640*/  SEL R9, R9, RZ, !P0 ;  /* 0x000000ff09097207 */ /* 0x000fe20004000000 */
[----:B------:R-:W-:Y:S01]  /*0650*/  FMUL R6, R4, R17 ;  /* 0x0000001104067220 */ /* 0x000fe20000400000 */
[----:B------:R-:W-:Y:S01]  /*0660*/  SEL R11, R11, RZ, !P0 ;  /* 0x000000ff0b0b7207 */ /* 0x000fe20004000000 */
[----:B------:R-:W-:Y:S01]  /*0670*/  FFMA R10, R5, R8, R10 ;  /* 0x00000008050a7223 */ /* 0x000fe2000000000a */
[----:B------:R-:W-:-:S02]  /*0680*/  SEL R5, R12, RZ, !P0 ;  /* 0x000000ff0c057207 */ /* 0x000fc40004000000 */
[----:B------:R-:W-:Y:S01]  /*0690*/  SEL R4, R13, RZ, !P0 ;  /* 0x000000ff0d047207 */ /* 0x000fe20004000000 */
[----:B------:R-:W-:Y:S02]  /*06a0*/  FFMA R11, R6, R9, R11 ;  /* 0x00000009060b7223 */ /* 0x000fe4000000000b */
[----:B------:R-:W-:Y:S02]  /*06b0*/  FADD R10, R5, R10 ;  /* 0x0000000a050a7221 */ /* 0x000fe40000000000 */
[----:B------:R-:W-:Y:S01]  /*06c0*/  FADD R11, R4, R11 ;  /* 0x0000000b040b7221 */ /* 0x000fe20000000000 */
[----:B--2---:R-:W-:Y:S02]  /*06d0*/  IMAD.WIDE R2, R0, 0x4, R2 ;  /* 0x0000000400027825 */ /* 0x004fe400078e0202 */
[----:B------:R-:W-:Y:S02]  /*06e0*/  SEL R10, R10, RZ, !P0 ;  /* 0x000000ff0a0a7207 */ /* 0x000fe40004000000 */
[----:B------:R-:W-:-:S05]  /*06f0*/  SEL R11, R11, RZ, !P0 ;  /* 0x000000ff0b0b7207 */ /* 0x000fca0004000000 */
[----:B------:R-:W-:Y:S01]  /*0700*/  STG.E.64 desc[UR4][R2.64], R10 ;  /* 0x0000000a02007986 */ /* 0x000fe2000c101b04 */
[----:B------:R-:W-:Y:S05]  /*0710*/  EXIT ;  /* 0x000000000000794d */ /* 0x000fea0003800000 */
.L_x_0:
[----:B------:R-:W-:-:S00]  /*0720*/  BRA `(.L_x_0) ;  /* 0xfffffffc00fc7947 */ /* 0x000fc0000383ffff */
[----:B------:R-:W-:-:S00]  /*0730*/  NOP ;  /* 0x0000000000007918 */ /* 0x000fc00000000000 */
        /* <DEDUP_REMOVED lines=12> */
.L_x_1:


//--------------------- .nv.global.init           --------------------------
	.section	.nv.global.init,"aw",@progbits
.nv.global.init:
	.type		_$_str,@object
	.size		_$_str,(_$_str_$_2 - _$_str)
_$_str:
        /*0000*/ 	.byte	0x5f, 0x5f, 0x43, 0x55, 0x44, 0x41, 0x5f, 0x46, 0x54, 0x5a, 0x00
	.type		_$_str_$_2,@object
	.size		_$_str_$_2,(.L_1 - _$_str_$_2)
_$_str_$_2:
        /*000b*/ 	.byte	0x5f, 0x5f, 0x43, 0x55, 0x44, 0x41, 0x5f, 0x50, 0x52, 0x45, 0x43, 0x5f, 0x53, 0x51, 0x52, 0x54
        /*001b*/ 	.byte	0x00
.L_1:


//--------------------- .nv.constant0.triton_poi_fused__native_batch_norm_legit_no_training_add_constant_pad_nd_24 --------------------------
	.section	.nv.constant0.triton_poi_fused__native_batch_norm_legit_no_training_add_constant_pad_nd_24,"a",@progbits
	.sectionflags	@""
	.align	4
.nv.constant0.triton_poi_fused__native_batch_norm_legit_no_training_add_constant_pad_nd_24:
	.zero		588
